//
// Generated by NVIDIA NVVM Compiler
//
// Compiler Build ID: CL-36424714
// Cuda compilation tools, release 13.0, V13.0.88
// Based on NVVM 20.0.0
//

.version 9.0
.target sm_100
.address_size 64

	// .globl	vadd

.visible .entry vadd(
	.param .u64 .ptr .align 1 vadd_param_0,
	.param .u64 .ptr .align 1 vadd_param_1,
	.param .u64 .ptr .align 1 vadd_param_2,
	.param .u32 vadd_param_3
)
{
	.reg .pred 	%p<2>;
	.reg .b32 	%r<9>;
	.reg .b64 	%rd<11>;

	ld.param.u64 	%rd1, [vadd_param_0];
	ld.param.u64 	%rd2, [vadd_param_1];
	ld.param.u64 	%rd3, [vadd_param_2];
	ld.param.u32 	%r2, [vadd_param_3];
	mov.u32 	%r3, %ctaid.x;
	mov.u32 	%r4, %ntid.x;
	mov.u32 	%r5, %tid.x;
	mad.lo.s32 	%r1, %r3, %r4, %r5;
	setp.ge.s32 	%p1, %r1, %r2;
	@%p1 bra 	$L__BB0_2;
	cvta.to.global.u64 	%rd4, %rd1;
	cvta.to.global.u64 	%rd5, %rd2;
	cvta.to.global.u64 	%rd6, %rd3;
	mul.wide.s32 	%rd7, %r1, 4;
	add.s64 	%rd8, %rd4, %rd7;
	ld.global.u32 	%r6, [%rd8];
	add.s64 	%rd9, %rd5, %rd7;
	ld.global.u32 	%r7, [%rd9];
	add.s32 	%r8, %r7, %r6;
	add.s64 	%rd10, %rd6, %rd7;
	st.global.u32 	[%rd10], %r8;
$L__BB0_2:
	ret;

}
	// .globl	vaddf
.visible .entry vaddf(
	.param .u64 .ptr .align 1 vaddf_param_0,
	.param .u64 .ptr .align 1 vaddf_param_1,
	.param .u64 .ptr .align 1 vaddf_param_2,
	.param .u32 vaddf_param_3
)
{
	.reg .pred 	%p<2>;
	.reg .b32 	%r<6>;
	.reg .b32 	%f<4>;
	.reg .b64 	%rd<11>;

	ld.param.u64 	%rd1, [vaddf_param_0];
	ld.param.u64 	%rd2, [vaddf_param_1];
	ld.param.u64 	%rd3, [vaddf_param_2];
	ld.param.u32 	%r2, [vaddf_param_3];
	mov.u32 	%r3, %ctaid.x;
	mov.u32 	%r4, %ntid.x;
	mov.u32 	%r5, %tid.x;
	mad.lo.s32 	%r1, %r3, %r4, %r5;
	setp.ge.s32 	%p1, %r1, %r2;
	@%p1 bra 	$L__BB1_2;
	cvta.to.global.u64 	%rd4, %rd1;
	cvta.to.global.u64 	%rd5, %rd2;
	cvta.to.global.u64 	%rd6, %rd3;
	mul.wide.s32 	%rd7, %r1, 4;
	add.s64 	%rd8, %rd4, %rd7;
	ld.global.f32 	%f1, [%rd8];
	add.s64 	%rd9, %rd5, %rd7;
	ld.global.f32 	%f2, [%rd9];
	add.f32 	%f3, %f1, %f2;
	add.s64 	%rd10, %rd6, %rd7;
	st.global.f32 	[%rd10], %f3;
$L__BB1_2:
	ret;

}


// ===== COMPILED SASS (sm_100) =====

	.target	sm_100

	.elftype	@"ET_EXEC"


//--------------------- .note.nv.tkinfo           --------------------------
	.section	.note.nv.tkinfo,"",@"SHT_NOTE"
	.sectionflags	@"SHF_NOTE_NV_TKINFO"
	.tkinfo
        /*0018*/ 	.word	0x00000002
        /*0030*/ 	.string	""
        /*0030*/ 	.string	"ptxas"
        /*0030*/ 	.string	"Cuda compilation tools, release 13.0, V13.0.88"
        /*0030*/ 	.string	"Build cuda_13.0.r13.0/compiler.36424714_0"
        /*0030*/ 	.string	"-arch sm_100 -m 64 "



//--------------------- .note.nv.cuinfo           --------------------------
	.section	.note.nv.cuinfo,"",@"SHT_NOTE"
	.sectionflags	@"SHF_NOTE_NV_CUINFO"
        /*0018*/ 	.short	0x0002
        /*001a*/ 	.short	0x0064
        /*001c*/ 	.short	0x0082
	.zero		2


//--------------------- .nv.info                  --------------------------
	.section	.nv.info,"",@"SHT_CUDA_INFO"
	.align	4


	//----- nvinfo : EIATTR_REGCOUNT
	.align		4
        /*0000*/ 	.byte	0x04, 0x2f
        /*0002*/ 	.short	(.L_1 - .L_0)
	.align		4
.L_0:
        /*0004*/ 	.word	index@(vadd)
        /*0008*/ 	.word	0x0000000c


	//----- nvinfo : EIATTR_FRAME_SIZE
	.align		4
.L_1:
        /*000c*/ 	.byte	0x04, 0x11
        /*000e*/ 	.short	(.L_3 - .L_2)
	.align		4
.L_2:
        /*0010*/ 	.word	index@(vadd)
        /*0014*/ 	.word	0x00000000


	//----- nvinfo : EIATTR_REGCOUNT
	.align		4
.L_3:
        /*0018*/ 	.byte	0x04, 0x2f
        /*001a*/ 	.short	(.L_5 - .L_4)
	.align		4
.L_4:
        /*001c*/ 	.word	index@(vaddf)
        /*0020*/ 	.word	0x0000000c


	//----- nvinfo : EIATTR_FRAME_SIZE
	.align		4
.L_5:
        /*0024*/ 	.byte	0x04, 0x11
        /*0026*/ 	.short	(.L_7 - .L_6)
	.align		4
.L_6:
        /*0028*/ 	.word	index@(vaddf)
        /*002c*/ 	.word	0x00000000


	//----- nvinfo : EIATTR_MIN_STACK_SIZE
	.align		4
.L_7:
        /*0030*/ 	.byte	0x04, 0x12
        /*0032*/ 	.short	(.L_9 - .L_8)
	.align		4
.L_8:
        /*0034*/ 	.word	index@(vaddf)
        /*0038*/ 	.word	0x00000000


	//----- nvinfo : EIATTR_MIN_STACK_SIZE
	.align		4
.L_9:
        /*003c*/ 	.byte	0x04, 0x12
        /*003e*/ 	.short	(.L_11 - .L_10)
	.align		4
.L_10:
        /*0040*/ 	.word	index@(vadd)
        /*0044*/ 	.word	0x00000000
.L_11:


//--------------------- .nv.compat                --------------------------
	.section	.nv.compat,"",@"SHT_CUDA_COMPAT_INFO"
	.align	4
        /*0000*/ 	.byte	0x02, 0x09, 0x00, 0x00, 0x02, 0x02, 0x01, 0x00, 0x02, 0x05, 0x05, 0x00, 0x03, 0x07, 0x01, 0x01
        /*0010*/ 	.byte	0x02, 0x03, 0x00, 0x00, 0x02, 0x06, 0x01, 0x00, 0x04, 0x0b, 0x08, 0x00, 0x09, 0x00, 0x00, 0x00
        /*0020*/ 	.byte	0x00, 0x00, 0x00, 0x00


//--------------------- .nv.info.vaddf            --------------------------
	.section	.nv.info.vaddf,"",@"SHT_CUDA_INFO"
	.sectionflags	@""
	.align	4


	//----- nvinfo : EIATTR_CUDA_API_VERSION
	.align		4
        /*0000*/ 	.byte	0x04, 0x37
        /*0002*/ 	.short	(.L_13 - .L_12)
.L_12:
        /*0004*/ 	.word	0x00000082


	//----- nvinfo : EIATTR_KPARAM_INFO
	.align		4
.L_13:
        /*0008*/ 	.byte	0x04, 0x17
        /*000a*/ 	.short	(.L_15 - .L_14)
.L_14:
        /*000c*/ 	.word	0x00000000
        /*0010*/ 	.short	0x0003
        /*0012*/ 	.short	0x0018
        /*0014*/ 	.byte	0x00, 0xf0, 0x11, 0x00


	//----- nvinfo : EIATTR_KPARAM_INFO
	.align		4
.L_15:
        /*0018*/ 	.byte	0x04, 0x17
        /*001a*/ 	.short	(.L_17 - .L_16)
.L_16:
        /*001c*/ 	.word	0x00000000
        /*0020*/ 	.short	0x0002
        /*0022*/ 	.short	0x0010
        /*0024*/ 	.byte	0x00, 0xf5, 0x21, 0x00


	//----- nvinfo : EIATTR_KPARAM_INFO
	.align		4
.L_17:
        /*0028*/ 	.byte	0x04, 0x17
        /*002a*/ 	.short	(.L_19 - .L_18)
.L_18:
        /*002c*/ 	.word	0x00000000
        /*0030*/ 	.short	0x0001
        /*0032*/ 	.short	0x0008
        /*0034*/ 	.byte	0x00, 0xf5, 0x21, 0x00


	//----- nvinfo : EIATTR_KPARAM_INFO
	.align		4
.L_19:
        /*0038*/ 	.byte	0x04, 0x17
        /*003a*/ 	.short	(.L_21 - .L_20)
.L_20:
        /*003c*/ 	.word	0x00000000
        /*0040*/ 	.short	0x0000
        /*0042*/ 	.short	0x0000
        /*0044*/ 	.byte	0x00, 0xf5, 0x21, 0x00


	//----- nvinfo : EIATTR_SPARSE_MMA_MASK
	.align		4
.L_21:
        /*0048*/ 	.byte	0x03, 0x50
        /*004a*/ 	.short	0x0000


	//----- nvinfo : EIATTR_MAXREG_COUNT
	.align		4
        /*004c*/ 	.byte	0x03, 0x1b
        /*004e*/ 	.short	0x00ff


	//----- nvinfo : EIATTR_MERCURY_ISA_VERSION
	.align		4
        /*0050*/ 	.byte	0x03, 0x5f
        /*0052*/ 	.short	0x0101


	//----- nvinfo : EIATTR_VRC_CTA_INIT_COUNT
	.align		4
        /*0054*/ 	.byte	0x02, 0x4a
	.zero		1
	.zero		1


	//----- nvinfo : EIATTR_EXIT_INSTR_OFFSETS
	.align		4
        /*0058*/ 	.byte	0x04, 0x1c
        /*005a*/ 	.short	(.L_23 - .L_22)


	//   ....[0]....
.L_22:
        /*005c*/ 	.word	0x00000070


	//   ....[1]....
        /*0060*/ 	.word	0x00000130


	//----- nvinfo : EIATTR_CBANK_PARAM_SIZE
	.align		4
.L_23:
        /*0064*/ 	.byte	0x03, 0x19
        /*0066*/ 	.short	0x001c


	//----- nvinfo : EIATTR_PARAM_CBANK
	.align		4
        /*0068*/ 	.byte	0x04, 0x0a
        /*006a*/ 	.short	(.L_25 - .L_24)
	.align		4
.L_24:
        /*006c*/ 	.word	index@(.nv.constant0.vaddf)
        /*0070*/ 	.short	0x0380
        /*0072*/ 	.short	0x001c


	//----- nvinfo : EIATTR_SW_WAR
	.align		4
.L_25:
        /*0074*/ 	.byte	0x04, 0x36
        /*0076*/ 	.short	(.L_27 - .L_26)
.L_26:
        /*0078*/ 	.word	0x00000008
.L_27:


//--------------------- .nv.info.vadd             --------------------------
	.section	.nv.info.vadd,"",@"SHT_CUDA_INFO"
	.sectionflags	@""
	.align	4


	//----- nvinfo : EIATTR_CUDA_API_VERSION
	.align		4
        /*0000*/ 	.byte	0x04, 0x37
        /*0002*/ 	.short	(.L_29 - .L_28)
.L_28:
        /*0004*/ 	.word	0x00000082


	//----- nvinfo : EIATTR_KPARAM_INFO
	.align		4
.L_29:
        /*0008*/ 	.byte	0x04, 0x17
        /*000a*/ 	.short	(.L_31 - .L_30)
.L_30:
        /*000c*/ 	.word	0x00000000
        /*0010*/ 	.short	0x0003
        /*0012*/ 	.short	0x0018
        /*0014*/ 	.byte	0x00, 0xf0, 0x11, 0x00


	//----- nvinfo : EIATTR_KPARAM_INFO
	.align		4
.L_31:
        /*0018*/ 	.byte	0x04, 0x17
        /*001a*/ 	.short	(.L_33 - .L_32)
.L_32:
        /*001c*/ 	.word	0x00000000
        /*0020*/ 	.short	0x0002
        /*0022*/ 	.short	0x0010
        /*0024*/ 	.byte	0x00, 0xf5, 0x21, 0x00


	//----- nvinfo : EIATTR_KPARAM_INFO
	.align		4
.L_33:
        /*0028*/ 	.byte	0x04, 0x17
        /*002a*/ 	.short	(.L_35 - .L_34)
.L_34:
        /*002c*/ 	.word	0x00000000
        /*0030*/ 	.short	0x0001
        /*0032*/ 	.short	0x0008
        /*0034*/ 	.byte	0x00, 0xf5, 0x21, 0x00


	//----- nvinfo : EIATTR_KPARAM_INFO
	.align		4
.L_35:
        /*0038*/ 	.byte	0x04, 0x17
        /*003a*/ 	.short	(.L_37 - .L_36)
.L_36:
        /*003c*/ 	.word	0x00000000
        /*0040*/ 	.short	0x0000
        /*0042*/ 	.short	0x0000
        /*0044*/ 	.byte	0x00, 0xf5, 0x21, 0x00


	//----- nvinfo : EIATTR_SPARSE_MMA_MASK
	.align		4
.L_37:
        /*0048*/ 	.byte	0x03, 0x50
        /*004a*/ 	.short	0x0000


	//----- nvinfo : EIATTR_MAXREG_COUNT
	.align		4
        /*004c*/ 	.byte	0x03, 0x1b
        /*004e*/ 	.short	0x00ff


	//----- nvinfo : EIATTR_MERCURY_ISA_VERSION
	.align		4
        /*0050*/ 	.byte	0x03, 0x5f
        /*0052*/ 	.short	0x0101


	//----- nvinfo : EIATTR_VRC_CTA_INIT_COUNT
	.align		4
        /*0054*/ 	.byte	0x02, 0x4a
	.zero		1
	.zero		1


	//----- nvinfo : EIATTR_EXIT_INSTR_OFFSETS
	.align		4
        /*0058*/ 	.byte	0x04, 0x1c
        /*005a*/ 	.short	(.L_39 - .L_38)


	//   ....[0]....
.L_38:
        /*005c*/ 	.word	0x00000070


	//   ....[1]....
        /*0060*/ 	.word	0x00000130


	//----- nvinfo : EIATTR_CBANK_PARAM_SIZE
	.align		4
.L_39:
        /*0064*/ 	.byte	0x03, 0x19
        /*0066*/ 	.short	0x001c


	//----- nvinfo : EIATTR_PARAM_CBANK
	.align		4
        /*0068*/ 	.byte	0x04, 0x0a
        /*006a*/ 	.short	(.L_41 - .L_40)
	.align		4
.L_40:
        /*006c*/ 	.word	index@(.nv.constant0.vadd)
        /*0070*/ 	.short	0x0380
        /*0072*/ 	.short	0x001c


	//----- nvinfo : EIATTR_SW_WAR
	.align		4
.L_41:
        /*0074*/ 	.byte	0x04, 0x36
        /*0076*/ 	.short	(.L_43 - .L_42)
.L_42:
        /*0078*/ 	.word	0x00000008
.L_43:


//--------------------- .nv.callgraph             --------------------------
	.section	.nv.callgraph,"",@"SHT_CUDA_CALLGRAPH"
	.align	4
	.sectionentsize	8
	.align		4
        /*0000*/ 	.word	0x00000000
	.align		4
        /*0004*/ 	.word	0xffffffff
	.align		4
        /*0008*/ 	.word	0x00000000
	.align		4
        /*000c*/ 	.word	0xfffffffe
	.align		4
        /*0010*/ 	.word	0x00000000
	.align		4
        /*0014*/ 	.word	0xfffffffd
	.align		4
        /*0018*/ 	.word	0x00000000
	.align		4
        /*001c*/ 	.word	0xfffffffc


//--------------------- .text.vaddf               --------------------------
	.section	.text.vaddf,"ax",@progbits
	.align	128
        .global         vaddf
        .type           vaddf,@function
        .size           vaddf,(.L_x_2 - vaddf)
        .other          vaddf,@"STO_CUDA_ENTRY STV_DEFAULT"
vaddf:
.text.vaddf:
[----:B------:R-:W-:Y:S01]  /*0000*/  LDC R1, c[0x0][0x37c] ;  /* 0x0000df00ff017b82 */ /* 0x000fe20000000800 */
[----:B------:R-:W0:Y:S07]  /*0010*/  S2R R0, SR_TID.X ;  /* 0x0000000000007919 */ /* 0x000e2e0000002100 */
[----:B------:R-:W0:Y:S01]  /*0020*/  S2UR UR4, SR_CTAID.X ;  /* 0x00000000000479c3 */ /* 0x000e220000002500 */
[----:B------:R-:W1:Y:S07]  /*0030*/  LDCU UR5, c[0x0][0x398] ;  /* 0x00007300ff0577ac */ /* 0x000e6e0008000800 */
[----:B------:R-:W0:Y:S02]  /*0040*/  LDC R9, c[0x0][0x360] ;  /* 0x0000d800ff097b82 */ /* 0x000e240000000800 */
[----:B0-----:R-:W-:-:S05]  /*0050*/  IMAD R9, R9, UR4, R0 ;  /* 0x0000000409097c24 */ /* 0x001fca000f8e0200 */
[----:B-1----:R-:W-:-:S13]  /*0060*/  ISETP.GE.AND P0, PT, R9, UR5, PT ;  /* 0x0000000509007c0c */ /* 0x002fda000bf06270 */
[----:B------:R-:W-:Y:S05]  /*0070*/  @P0 EXIT ;  /* 0x000000000000094d */ /* 0x000fea0003800000 */
[----:B------:R-:W0:Y:S01]  /*0080*/  LDC.64 R2, c[0x0][0x380] ;  /* 0x0000e000ff027b82 */ /* 0x000e220000000a00 */
[----:B------:R-:W1:Y:S07]  /*0090*/  LDCU.64 UR4, c[0x0][0x358] ;  /* 0x00006b00ff0477ac */ /* 0x000e6e0008000a00 */
[----:B------:R-:W2:Y:S08]  /*00a0*/  LDC.64 R4, c[0x0][0x388] ;  /* 0x0000e200ff047b82 */ /* 0x000eb00000000a00 */
[----:B------:R-:W3:Y:S01]  /*00b0*/  LDC.64 R6, c[0x0][0x390] ;  /* 0x0000e400ff067b82 */ /* 0x000ee20000000a00 */
[----:B0-----:R-:W-:-:S06]  /*00c0*/  IMAD.WIDE R2, R9, 0x4, R2 ;  /* 0x0000000409027825 */ /* 0x001fcc00078e0202 */
[----:B-1----:R-:W4:Y:S01]  /*00d0*/  LDG.E R2, desc[UR4][R2.64] ;  /* 0x0000000402027981 */ /* 0x002f22000c1e1900 */
[----:B--2---:R-:W-:-:S06]  /*00e0*/  IMAD.WIDE R4, R9, 0x4, R4 ;  /* 0x0000000409047825 */ /* 0x004fcc00078e0204 */
[----:B------:R-:W4:Y:S01]  /*00f0*/  LDG.E R5, desc[UR4][R4.64] ;  /* 0x0000000404057981 */ /* 0x000f22000c1e1900 */
[----:B---3--:R-:W-:-:S04]  /*0100*/  IMAD.WIDE R6, R9, 0x4, R6 ;  /* 0x0000000409067825 */ /* 0x008fc800078e0206 */
[----:B----4-:R-:W-:-:S05]  /*0110*/  FADD R9, R2, R5 ;  /* 0x0000000502097221 */ /* 0x010fca0000000000 */
[----:B------:R-:W-:Y:S01]  /*0120*/  STG.E desc[UR4][R6.64], R9 ;  /* 0x0000000906007986 */ /* 0x000fe2000c101904 */
[----:B------:R-:W-:Y:S05]  /*0130*/  EXIT ;  /* 0x000000000000794d */ /* 0x000fea0003800000 */
.L_x_0:
[----:B------:R-:W-:-:S00]  /*0140*/  BRA `(.L_x_0) ;  /* 0xfffffffc00fc7947 */ /* 0x000fc0000383ffff */
[----:B------:R-:W-:-:S00]  /*0150*/  NOP ;  /* 0x0000000000007918 */ /* 0x000fc00000000000 */
        /* <DEDUP_REMOVED lines=10> */
.L_x_2:


//--------------------- .text.vadd                --------------------------
	.section	.text.vadd,"ax",@progbits
	.align	128
        .global         vadd
        .type           vadd,@function
        .size           vadd,(.L_x_3 - vadd)
        .other          vadd,@"STO_CUDA_ENTRY STV_DEFAULT"
vadd:
.text.vadd:
        /* <DEDUP_REMOVED lines=16> */
[----:B---3--:R-:W-:Y:S01]  /*0100*/  IMAD.WIDE R6, R9, 0x4, R6 ;  /* 0x0000000409067825 */ /* 0x008fe200078e0206 */
[----:B----4-:R-:W-:-:S05]  /*0110*/  IADD3 R9, PT, PT, R2, R5, RZ ;  /* 0x0000000502097210 */ /* 0x010fca0007ffe0ff */
[----:B------:R-:W-:Y:S01]  /*0120*/  STG.E desc[UR4][R6.64], R9 ;  /* 0x0000000906007986 */ /* 0x000fe2000c101904 */
[----:B------:R-:W-:Y:S05]  /*0130*/  EXIT ;  /* 0x000000000000794d */ /* 0x000fea0003800000 */
.L_x_1:
        /* <DEDUP_REMOVED lines=12> */
.L_x_3:


//--------------------- .nv.shared.reserved.0     --------------------------
	.section	.nv.shared.reserved.0,"aw",@nobits
	.weak		__nv_reservedSMEM_offset_0_alias
	.size		__nv_reservedSMEM_offset_0_alias, 0, 64
	.other		__nv_reservedSMEM_offset_0_alias,@"STO_CUDA_RESERVED_SHARED STV_DEFAULT"
__nv_reservedSMEM_offset_0_alias:
	.zero		0
	.zero		64


//--------------------- .nv.constant0.vaddf       --------------------------
	.section	.nv.constant0.vaddf,"a",@progbits
	.sectionflags	@""
	.align	4
.nv.constant0.vaddf:
	.zero		924


//--------------------- .nv.constant0.vadd        --------------------------
	.section	.nv.constant0.vadd,"a",@progbits
	.sectionflags	@""
	.align	4
.nv.constant0.vadd:
	.zero		924


//--------------------- SYMBOLS --------------------------

	.type		.nv.reservedSmem.offset0,@object
	.size		.nv.reservedSmem.offset0,0x4
